//
// Generated by NVIDIA NVVM Compiler
//
// Compiler Build ID: CL-36424714
// Cuda compilation tools, release 13.0, V13.0.88
// Based on NVVM 20.0.0
//

.version 9.0
.target sm_100
.address_size 64

	// .globl	_Z14add_one_kernelPim
// _ZZ14add_one_kernelPimE9smem_data has been demoted
// _ZZ14add_one_kernelPimE3bar has been demoted

.visible .entry _Z14add_one_kernelPim(
	.param .u64 .ptr .align 1 _Z14add_one_kernelPim_param_0,
	.param .u64 _Z14add_one_kernelPim_param_1
)
{
	.reg .pred 	%p<2>;
	.reg .b32 	%r<5>;
	.reg .b64 	%rd<6>;
	// demoted variable
	.shared .align 16 .b8 _ZZ14add_one_kernelPimE9smem_data[4096];
	// demoted variable
	.shared .align 8 .b8 _ZZ14add_one_kernelPimE3bar[8];
	ld.param.u64 	%rd1, [_Z14add_one_kernelPim_param_0];
	ld.param.u64 	%rd2, [_Z14add_one_kernelPim_param_1];
	mov.u32 	%r1, %tid.x;
	setp.ne.s32 	%p1, %r1, 0;
	@%p1 bra 	$L__BB0_2;
	cvta.to.global.u64 	%rd4, %rd1;
	shl.b64 	%rd5, %rd2, 2;
	add.s64 	%rd3, %rd4, %rd5;
	mov.u32 	%r2, _ZZ14add_one_kernelPimE9smem_data;
	mov.u32 	%r4, _ZZ14add_one_kernelPimE3bar;
	mov.b32 	%r3, 4096;
	// begin inline asm
	cp.async.bulk.shared::cluster.global.mbarrier::complete_tx::bytes [%r2], [%rd3], %r3, [%r4];
	// end inline asm
$L__BB0_2:
	ret;

}


// ===== COMPILED SASS (sm_100) =====

	.target	sm_100

	.elftype	@"ET_EXEC"


//--------------------- .note.nv.tkinfo           --------------------------
	.section	.note.nv.tkinfo,"",@"SHT_NOTE"
	.sectionflags	@"SHF_NOTE_NV_TKINFO"
	.tkinfo
        /*0018*/ 	.word	0x00000002
        /*0030*/ 	.string	""
        /*0030*/ 	.string	"ptxas"
        /*0030*/ 	.string	"Cuda compilation tools, release 13.0, V13.0.88"
        /*0030*/ 	.string	"Build cuda_13.0.r13.0/compiler.36424714_0"
        /*0030*/ 	.string	"-arch sm_100 -m 64 "



//--------------------- .note.nv.cuinfo           --------------------------
	.section	.note.nv.cuinfo,"",@"SHT_NOTE"
	.sectionflags	@"SHF_NOTE_NV_CUINFO"
        /*0018*/ 	.short	0x0002
        /*001a*/ 	.short	0x0064
        /*001c*/ 	.short	0x0082
	.zero		2


//--------------------- .nv.info                  --------------------------
	.section	.nv.info,"",@"SHT_CUDA_INFO"
	.align	4


	//----- nvinfo : EIATTR_REGCOUNT
	.align		4
        /*0000*/ 	.byte	0x04, 0x2f
        /*0002*/ 	.short	(.L_1 - .L_0)
	.align		4
.L_0:
        /*0004*/ 	.word	index@(_Z14add_one_kernelPim)
        /*0008*/ 	.word	0x00000004


	//----- nvinfo : EIATTR_FRAME_SIZE
	.align		4
.L_1:
        /*000c*/ 	.byte	0x04, 0x11
        /*000e*/ 	.short	(.L_3 - .L_2)
	.align		4
.L_2:
        /*0010*/ 	.word	index@(_Z14add_one_kernelPim)
        /*0014*/ 	.word	0x00000000


	//----- nvinfo : EIATTR_MIN_STACK_SIZE
	.align		4
.L_3:
        /*0018*/ 	.byte	0x04, 0x12
        /*001a*/ 	.short	(.L_5 - .L_4)
	.align		4
.L_4:
        /*001c*/ 	.word	index@(_Z14add_one_kernelPim)
        /*0020*/ 	.word	0x00000000
.L_5:


//--------------------- .nv.compat                --------------------------
	.section	.nv.compat,"",@"SHT_CUDA_COMPAT_INFO"
	.align	4
        /*0000*/ 	.byte	0x02, 0x09, 0x00, 0x00, 0x02, 0x02, 0x02, 0x00, 0x02, 0x05, 0x05, 0x00, 0x03, 0x07, 0x01, 0x01
        /*0010*/ 	.byte	0x02, 0x03, 0x00, 0x00, 0x02, 0x06, 0x01, 0x00, 0x04, 0x0b, 0x08, 0x00, 0x09, 0x00, 0x00, 0x00
        /*0020*/ 	.byte	0x00, 0x00, 0x00, 0x00


//--------------------- .nv.info._Z14add_one_kernelPim --------------------------
	.section	.nv.info._Z14add_one_kernelPim,"",@"SHT_CUDA_INFO"
	.sectionflags	@""
	.align	4


	//----- nvinfo : EIATTR_CUDA_API_VERSION
	.align		4
        /*0000*/ 	.byte	0x04, 0x37
        /*0002*/ 	.short	(.L_7 - .L_6)
.L_6:
        /*0004*/ 	.word	0x00000082


	//----- nvinfo : EIATTR_KPARAM_INFO
	.align		4
.L_7:
        /*0008*/ 	.byte	0x04, 0x17
        /*000a*/ 	.short	(.L_9 - .L_8)
.L_8:
        /*000c*/ 	.word	0x00000000
        /*0010*/ 	.short	0x0001
        /*0012*/ 	.short	0x0008
        /*0014*/ 	.byte	0x00, 0xf0, 0x21, 0x00


	//----- nvinfo : EIATTR_KPARAM_INFO
	.align		4
.L_9:
        /*0018*/ 	.byte	0x04, 0x17
        /*001a*/ 	.short	(.L_11 - .L_10)
.L_10:
        /*001c*/ 	.word	0x00000000
        /*0020*/ 	.short	0x0000
        /*0022*/ 	.short	0x0000
        /*0024*/ 	.byte	0x00, 0xf5, 0x21, 0x00


	//----- nvinfo : EIATTR_SPARSE_MMA_MASK
	.align		4
.L_11:
        /*0028*/ 	.byte	0x03, 0x50
        /*002a*/ 	.short	0x0000


	//----- nvinfo : EIATTR_MAXREG_COUNT
	.align		4
        /*002c*/ 	.byte	0x03, 0x1b
        /*002e*/ 	.short	0x00ff


	//----- nvinfo : EIATTR_MERCURY_ISA_VERSION
	.align		4
        /*0030*/ 	.byte	0x03, 0x5f
        /*0032*/ 	.short	0x0101


	//----- nvinfo : EIATTR_VRC_CTA_INIT_COUNT
	.align		4
        /*0034*/ 	.byte	0x02, 0x4a
	.zero		1
	.zero		1


	//----- nvinfo : EIATTR_EXIT_INSTR_OFFSETS
	.align		4
        /*0038*/ 	.byte	0x04, 0x1c
        /*003a*/ 	.short	(.L_13 - .L_12)


	//   ....[0]....
.L_12:
        /*003c*/ 	.word	0x00000030


	//   ....[1]....
        /*0040*/ 	.word	0x00000130


	//----- nvinfo : EIATTR_CBANK_PARAM_SIZE
	.align		4
.L_13:
        /*0044*/ 	.byte	0x03, 0x19
        /*0046*/ 	.short	0x0010


	//----- nvinfo : EIATTR_PARAM_CBANK
	.align		4
        /*0048*/ 	.byte	0x04, 0x0a
        /*004a*/ 	.short	(.L_15 - .L_14)
	.align		4
.L_14:
        /*004c*/ 	.word	index@(.nv.constant0._Z14add_one_kernelPim)
        /*0050*/ 	.short	0x0380
        /*0052*/ 	.short	0x0010


	//----- nvinfo : EIATTR_SW_WAR
	.align		4
.L_15:
        /*0054*/ 	.byte	0x04, 0x36
        /*0056*/ 	.short	(.L_17 - .L_16)
.L_16:
        /*0058*/ 	.word	0x00000008
.L_17:


//--------------------- .nv.callgraph             --------------------------
	.section	.nv.callgraph,"",@"SHT_CUDA_CALLGRAPH"
	.align	4
	.sectionentsize	8
	.align		4
        /*0000*/ 	.word	0x00000000
	.align		4
        /*0004*/ 	.word	0xffffffff
	.align		4
        /*0008*/ 	.word	0x00000000
	.align		4
        /*000c*/ 	.word	0xfffffffe
	.align		4
        /*0010*/ 	.word	0x00000000
	.align		4
        /*0014*/ 	.word	0xfffffffd
	.align		4
        /*0018*/ 	.word	0x00000000
	.align		4
        /*001c*/ 	.word	0xfffffffc


//--------------------- .text._Z14add_one_kernelPim --------------------------
	.section	.text._Z14add_one_kernelPim,"ax",@progbits
	.align	128
        .global         _Z14add_one_kernelPim
        .type           _Z14add_one_kernelPim,@function
        .size           _Z14add_one_kernelPim,(.L_x_2 - _Z14add_one_kernelPim)
        .other          _Z14add_one_kernelPim,@"STO_CUDA_ENTRY STV_DEFAULT"
_Z14add_one_kernelPim:
.text._Z14add_one_kernelPim:
[----:B------:R-:W-:Y:S01]  /*0000*/  LDC R1, c[0x0][0x37c] ;  /* 0x0000df00ff017b82 */ /* 0x000fe20000000800 */
[----:B------:R-:W0:Y:S02]  /*0010*/  S2R R0, SR_TID.X ;  /* 0x0000000000007919 */ /* 0x000e240000002100 */
[----:B0-----:R-:W-:-:S13]  /*0020*/  ISETP.NE.AND P0, PT, R0, RZ, PT ;  /* 0x000000ff0000720c */ /* 0x001fda0003f05270 */
[----:B------:R-:W-:Y:S05]  /*0030*/  @P0 EXIT ;  /* 0x000000000000094d */ /* 0x000fea0003800000 */
[----:B------:R-:W0:Y:S01]  /*0040*/  S2UR UR8, SR_CgaCtaId ;  /* 0x00000000000879c3 */ /* 0x000e220000008800 */
[----:B------:R-:W1:Y:S01]  /*0050*/  LDCU.128 UR12, c[0x0][0x380] ;  /* 0x00007000ff0c77ac */ /* 0x000e620008000c00 */
[----:B------:R-:W-:Y:S01]  /*0060*/  PLOP3.LUT P0, PT, PT, PT, PT, 0x80, 0x8 ;  /* 0x000000000008781c */ /* 0x000fe20003f0f070 */
[----:B------:R-:W-:Y:S02]  /*0070*/  UMOV UR5, 0x400 ;  /* 0x0000040000057882 */ /* 0x000fe40000000000 */
[----:B------:R-:W-:Y:S02]  /*0080*/  UIADD3 UR7, UPT, UPT, UR5, 0x1000, URZ ;  /* 0x0000100005077890 */ /* 0x000fe4000fffe0ff */
[----:B-1----:R-:W-:Y:S02]  /*0090*/  ULEA UR4, UP0, UR14, UR12, 0x2 ;  /* 0x0000000c0e047291 */ /* 0x002fe4000f8010ff */
[----:B0-----:R-:W-:Y:S02]  /*00a0*/  ULEA UR6, UR8, UR5, 0x18 ;  /* 0x0000000508067291 */ /* 0x001fe4000f8ec0ff */
[----:B------:R-:W-:-:S02]  /*00b0*/  ULEA UR7, UR8, UR7, 0x18 ;  /* 0x0000000708077291 */ /* 0x000fc4000f8ec0ff */
[----:B------:R-:W-:Y:S01]  /*00c0*/  ULEA.HI.X UR5, UR14, UR13, UR15, 0x2, UP0 ;  /* 0x0000000d0e057291 */ /* 0x000fe200080f140f */
[----:B------:R-:W-:-:S11]  /*00d0*/  UMOV UR8, 0x100 ;  /* 0x0000010000087882 */ /* 0x000fd60000000000 */
.L_x_0:
[----:B------:R-:W-:Y:S01]  /*00e0*/  @P0 ELECT P1, URZ, PT ;  /* 0x0000000000ff082f */ /* 0x000fe20003820000 */
[----:B------:R0:W-:-:S12]  /*00f0*/  UBLKCP.S.G [UR6], [UR4], UR8 ;  /* 0x00000006040073ba */ /* 0x0001d80008000208 */
[----:B------:R-:W-:Y:S02]  /*0100*/  @P1 PLOP3.LUT P0, PT, P1, PT, PT, 0x8, 0x80 ;  /* 0x000000000080181c */ /* 0x000fe40000f0e170 */
[----:B------:R-:W-:-:S11]  /*0110*/  PLOP3.LUT P1, PT, PT, PT, PT, 0x8, 0x80 ;  /* 0x000000000080781c */ /* 0x000fd60003f2e170 */
[----:B0-----:R-:W-:Y:S05]  /*0120*/  @P0 BRA.U.ANY `(.L_x_0) ;  /* 0xfffffffd00ec0947 */ /* 0x001fea000393ffff */
[----:B------:R-:W-:Y:S05]  /*0130*/  EXIT ;  /* 0x000000000000794d */ /* 0x000fea0003800000 */
.L_x_1:
[----:B------:R-:W-:-:S00]  /*0140*/  BRA `(.L_x_1) ;  /* 0xfffffffc00fc7947 */ /* 0x000fc0000383ffff */
[----:B------:R-:W-:-:S00]  /*0150*/  NOP ;  /* 0x0000000000007918 */ /* 0x000fc00000000000 */
        /* <DEDUP_REMOVED lines=10> */
.L_x_2:


//--------------------- .nv.shared._Z14add_one_kernelPim --------------------------
	.section	.nv.shared._Z14add_one_kernelPim,"aw",@nobits
	.sectionflags	@""
	.align	16
.nv.shared._Z14add_one_kernelPim:
	.zero		5128


//--------------------- .nv.shared.reserved.0     --------------------------
	.section	.nv.shared.reserved.0,"aw",@nobits
	.weak		__nv_reservedSMEM_offset_0_alias
	.size		__nv_reservedSMEM_offset_0_alias, 0, 64
	.other		__nv_reservedSMEM_offset_0_alias,@"STO_CUDA_RESERVED_SHARED STV_DEFAULT"
__nv_reservedSMEM_offset_0_alias:
	.zero		0
	.zero		64


//--------------------- .nv.constant0._Z14add_one_kernelPim --------------------------
	.section	.nv.constant0._Z14add_one_kernelPim,"a",@progbits
	.sectionflags	@""
	.align	4
.nv.constant0._Z14add_one_kernelPim:
	.zero		912


//--------------------- SYMBOLS --------------------------

	.type		.nv.reservedSmem.offset0,@object
	.size		.nv.reservedSmem.offset0,0x4
	.type		.nv.reservedSmem.cap,@object
	.size		.nv.reservedSmem.cap,0x4
